//
// Generated by NVIDIA NVVM Compiler
//
// Compiler Build ID: CL-36424714
// Cuda compilation tools, release 13.0, V13.0.88
// Based on NVVM 20.0.0
//

.version 9.0
.target sm_100
.address_size 64

	// .globl	_Z10collatzGPUPxxx

.visible .entry _Z10collatzGPUPxxx(
	.param .u64 .ptr .align 1 _Z10collatzGPUPxxx_param_0,
	.param .u64 _Z10collatzGPUPxxx_param_1,
	.param .u64 _Z10collatzGPUPxxx_param_2
)
{
	.reg .pred 	%p<3>;
	.reg .b32 	%r<7>;
	.reg .b64 	%rd<17>;

	ld.param.u64 	%rd10, [_Z10collatzGPUPxxx_param_0];
	ld.param.u64 	%rd11, [_Z10collatzGPUPxxx_param_1];
	ld.param.u64 	%rd9, [_Z10collatzGPUPxxx_param_2];
	cvta.to.global.u64 	%rd1, %rd10;
	mov.u32 	%r2, %tid.x;
	cvt.u64.u32 	%rd12, %r2;
	mov.u32 	%r3, %ctaid.x;
	mov.u32 	%r1, %ntid.x;
	mul.lo.s32 	%r4, %r3, %r1;
	cvt.u64.u32 	%rd13, %r4;
	add.s64 	%rd14, %rd13, %rd12;
	add.s64 	%rd16, %rd14, %rd11;
	setp.ge.s64 	%p1, %rd16, %rd9;
	@%p1 bra 	$L__BB0_4;
	mov.u32 	%r5, %nctaid.x;
	mul.lo.s32 	%r6, %r1, %r5;
	cvt.u64.u32 	%rd3, %r6;
	ld.global.u64 	%rd15, [%rd1];
$L__BB0_2:
	add.s64 	%rd15, %rd15, 1;
	add.s64 	%rd16, %rd16, %rd3;
	setp.lt.s64 	%p2, %rd16, %rd9;
	@%p2 bra 	$L__BB0_2;
	st.global.u64 	[%rd1], %rd15;
$L__BB0_4:
	ret;

}


// ===== COMPILED SASS (sm_100) =====

	.target	sm_100

	.elftype	@"ET_EXEC"


//--------------------- .note.nv.tkinfo           --------------------------
	.section	.note.nv.tkinfo,"",@"SHT_NOTE"
	.sectionflags	@"SHF_NOTE_NV_TKINFO"
	.tkinfo
        /*0018*/ 	.word	0x00000002
        /*0030*/ 	.string	""
        /*0030*/ 	.string	"ptxas"
        /*0030*/ 	.string	"Cuda compilation tools, release 13.0, V13.0.88"
        /*0030*/ 	.string	"Build cuda_13.0.r13.0/compiler.36424714_0"
        /*0030*/ 	.string	"-arch sm_100 -m 64 "



//--------------------- .note.nv.cuinfo           --------------------------
	.section	.note.nv.cuinfo,"",@"SHT_NOTE"
	.sectionflags	@"SHF_NOTE_NV_CUINFO"
        /*0018*/ 	.short	0x0002
        /*001a*/ 	.short	0x0064
        /*001c*/ 	.short	0x0082
	.zero		2


//--------------------- .nv.info                  --------------------------
	.section	.nv.info,"",@"SHT_CUDA_INFO"
	.align	4


	//----- nvinfo : EIATTR_REGCOUNT
	.align		4
        /*0000*/ 	.byte	0x04, 0x2f
        /*0002*/ 	.short	(.L_1 - .L_0)
	.align		4
.L_0:
        /*0004*/ 	.word	index@(_Z10collatzGPUPxxx)
        /*0008*/ 	.word	0x00000009


	//----- nvinfo : EIATTR_FRAME_SIZE
	.align		4
.L_1:
        /*000c*/ 	.byte	0x04, 0x11
        /*000e*/ 	.short	(.L_3 - .L_2)
	.align		4
.L_2:
        /*0010*/ 	.word	index@(_Z10collatzGPUPxxx)
        /*0014*/ 	.word	0x00000000


	//----- nvinfo : EIATTR_MIN_STACK_SIZE
	.align		4
.L_3:
        /*0018*/ 	.byte	0x04, 0x12
        /*001a*/ 	.short	(.L_5 - .L_4)
	.align		4
.L_4:
        /*001c*/ 	.word	index@(_Z10collatzGPUPxxx)
        /*0020*/ 	.word	0x00000000
.L_5:


//--------------------- .nv.compat                --------------------------
	.section	.nv.compat,"",@"SHT_CUDA_COMPAT_INFO"
	.align	4
        /*0000*/ 	.byte	0x02, 0x09, 0x00, 0x00, 0x02, 0x02, 0x01, 0x00, 0x02, 0x05, 0x05, 0x00, 0x03, 0x07, 0x01, 0x01
        /*0010*/ 	.byte	0x02, 0x03, 0x00, 0x00, 0x02, 0x06, 0x01, 0x00, 0x04, 0x0b, 0x08, 0x00, 0x09, 0x00, 0x00, 0x00
        /*0020*/ 	.byte	0x00, 0x00, 0x00, 0x00


//--------------------- .nv.info._Z10collatzGPUPxxx --------------------------
	.section	.nv.info._Z10collatzGPUPxxx,"",@"SHT_CUDA_INFO"
	.sectionflags	@""
	.align	4


	//----- nvinfo : EIATTR_CUDA_API_VERSION
	.align		4
        /*0000*/ 	.byte	0x04, 0x37
        /*0002*/ 	.short	(.L_7 - .L_6)
.L_6:
        /*0004*/ 	.word	0x00000082


	//----- nvinfo : EIATTR_KPARAM_INFO
	.align		4
.L_7:
        /*0008*/ 	.byte	0x04, 0x17
        /*000a*/ 	.short	(.L_9 - .L_8)
.L_8:
        /*000c*/ 	.word	0x00000000
        /*0010*/ 	.short	0x0002
        /*0012*/ 	.short	0x0010
        /*0014*/ 	.byte	0x00, 0xf0, 0x21, 0x00


	//----- nvinfo : EIATTR_KPARAM_INFO
	.align		4
.L_9:
        /*0018*/ 	.byte	0x04, 0x17
        /*001a*/ 	.short	(.L_11 - .L_10)
.L_10:
        /*001c*/ 	.word	0x00000000
        /*0020*/ 	.short	0x0001
        /*0022*/ 	.short	0x0008
        /*0024*/ 	.byte	0x00, 0xf0, 0x21, 0x00


	//----- nvinfo : EIATTR_KPARAM_INFO
	.align		4
.L_11:
        /*0028*/ 	.byte	0x04, 0x17
        /*002a*/ 	.short	(.L_13 - .L_12)
.L_12:
        /*002c*/ 	.word	0x00000000
        /*0030*/ 	.short	0x0000
        /*0032*/ 	.short	0x0000
        /*0034*/ 	.byte	0x00, 0xf5, 0x21, 0x00


	//----- nvinfo : EIATTR_SPARSE_MMA_MASK
	.align		4
.L_13:
        /*0038*/ 	.byte	0x03, 0x50
        /*003a*/ 	.short	0x0000


	//----- nvinfo : EIATTR_MAXREG_COUNT
	.align		4
        /*003c*/ 	.byte	0x03, 0x1b
        /*003e*/ 	.short	0x00ff


	//----- nvinfo : EIATTR_MERCURY_ISA_VERSION
	.align		4
        /*0040*/ 	.byte	0x03, 0x5f
        /*0042*/ 	.short	0x0101


	//----- nvinfo : EIATTR_VRC_CTA_INIT_COUNT
	.align		4
        /*0044*/ 	.byte	0x02, 0x4a
	.zero		1
	.zero		1


	//----- nvinfo : EIATTR_EXIT_INSTR_OFFSETS
	.align		4
        /*0048*/ 	.byte	0x04, 0x1c
        /*004a*/ 	.short	(.L_15 - .L_14)


	//   ....[0]....
.L_14:
        /*004c*/ 	.word	0x000000b0


	//   ....[1]....
        /*0050*/ 	.word	0x000001b0


	//----- nvinfo : EIATTR_CRS_STACK_SIZE
	.align		4
.L_15:
        /*0054*/ 	.byte	0x04, 0x1e
        /*0056*/ 	.short	(.L_17 - .L_16)
.L_16:
        /*0058*/ 	.word	0x00000000


	//----- nvinfo : EIATTR_CBANK_PARAM_SIZE
	.align		4
.L_17:
        /*005c*/ 	.byte	0x03, 0x19
        /*005e*/ 	.short	0x0018


	//----- nvinfo : EIATTR_PARAM_CBANK
	.align		4
        /*0060*/ 	.byte	0x04, 0x0a
        /*0062*/ 	.short	(.L_19 - .L_18)
	.align		4
.L_18:
        /*0064*/ 	.word	index@(.nv.constant0._Z10collatzGPUPxxx)
        /*0068*/ 	.short	0x0380
        /*006a*/ 	.short	0x0018


	//----- nvinfo : EIATTR_SW_WAR
	.align		4
.L_19:
        /*006c*/ 	.byte	0x04, 0x36
        /*006e*/ 	.short	(.L_21 - .L_20)
.L_20:
        /*0070*/ 	.word	0x00000008
.L_21:


//--------------------- .nv.callgraph             --------------------------
	.section	.nv.callgraph,"",@"SHT_CUDA_CALLGRAPH"
	.align	4
	.sectionentsize	8
	.align		4
        /*0000*/ 	.word	0x00000000
	.align		4
        /*0004*/ 	.word	0xffffffff
	.align		4
        /*0008*/ 	.word	0x00000000
	.align		4
        /*000c*/ 	.word	0xfffffffe
	.align		4
        /*0010*/ 	.word	0x00000000
	.align		4
        /*0014*/ 	.word	0xfffffffd
	.align		4
        /*0018*/ 	.word	0x00000000
	.align		4
        /*001c*/ 	.word	0xfffffffc


//--------------------- .text._Z10collatzGPUPxxx  --------------------------
	.section	.text._Z10collatzGPUPxxx,"ax",@progbits
	.align	128
        .global         _Z10collatzGPUPxxx
        .type           _Z10collatzGPUPxxx,@function
        .size           _Z10collatzGPUPxxx,(.L_x_3 - _Z10collatzGPUPxxx)
        .other          _Z10collatzGPUPxxx,@"STO_CUDA_ENTRY STV_DEFAULT"
_Z10collatzGPUPxxx:
.text._Z10collatzGPUPxxx:
[----:B------:R-:W-:Y:S01]  /*0000*/  LDC R1, c[0x0][0x37c] ;  /* 0x0000df00ff017b82 */ /* 0x000fe20000000800 */
[----:B------:R-:W0:Y:S07]  /*0010*/  S2R R3, SR_TID.X ;  /* 0x0000000000037919 */ /* 0x000e2e0000002100 */
[----:B------:R-:W1:Y:S01]  /*0020*/  S2UR UR4, SR_CTAID.X ;  /* 0x00000000000479c3 */ /* 0x000e620000002500 */
[----:B------:R-:W1:Y:S01]  /*0030*/  LDCU UR5, c[0x0][0x360] ;  /* 0x00006c00ff0577ac */ /* 0x000e620008000800 */
[----:B------:R-:W2:Y:S06]  /*0040*/  LDCU.64 UR8, c[0x0][0x390] ;  /* 0x00007200ff0877ac */ /* 0x000eac0008000a00 */
[----:B------:R-:W0:Y:S01]  /*0050*/  LDC.64 R4, c[0x0][0x388] ;  /* 0x0000e200ff047b82 */ /* 0x000e220000000a00 */
[----:B-1----:R-:W-:-:S06]  /*0060*/  UIMAD UR4, UR4, UR5, URZ ;  /* 0x00000005040472a4 */ /* 0x002fcc000f8e02ff */
[----:B0-----:R-:W-:-:S04]  /*0070*/  IADD3 R0, P0, P1, R4, UR4, R3 ;  /* 0x0000000404007c10 */ /* 0x001fc8000f91e003 */
[----:B------:R-:W-:Y:S02]  /*0080*/  IADD3.X R6, PT, PT, RZ, R5, RZ, P0, P1 ;  /* 0x00000005ff067210 */ /* 0x000fe400007e24ff */
[----:B--2---:R-:W-:-:S04]  /*0090*/  ISETP.GE.U32.AND P0, PT, R0, UR8, PT ;  /* 0x0000000800007c0c */ /* 0x004fc8000bf06070 */
[----:B------:R-:W-:-:S13]  /*00a0*/  ISETP.GE.AND.EX P0, PT, R6, UR9, PT, P0 ;  /* 0x0000000906007c0c */ /* 0x000fda000bf06300 */
[----:B------:R-:W-:Y:S05]  /*00b0*/  @P0 EXIT ;  /* 0x000000000000094d */ /* 0x000fea0003800000 */
[----:B------:R-:W0:Y:S01]  /*00c0*/  LDC.64 R2, c[0x0][0x380] ;  /* 0x0000e000ff027b82 */ /* 0x000e220000000a00 */
[----:B------:R-:W0:Y:S02]  /*00d0*/  LDCU.64 UR6, c[0x0][0x358] ;  /* 0x00006b00ff0677ac */ /* 0x000e240008000a00 */
[----:B0-----:R0:W5:Y:S01]  /*00e0*/  LDG.E.64 R4, desc[UR6][R2.64] ;  /* 0x0000000602047981 */ /* 0x001162000c1e1b00 */
[----:B------:R-:W1:Y:S01]  /*00f0*/  LDCU UR4, c[0x0][0x370] ;  /* 0x00006e00ff0477ac */ /* 0x000e620008000800 */
[----:B------:R-:W-:Y:S01]  /*0100*/  BSSY.RECONVERGENT B0, `(.L_x_0) ;  /* 0x0000009000007945 */ /* 0x000fe20003800200 */
[----:B01----:R-:W-:-:S12]  /*0110*/  UIMAD UR4, UR5, UR4, URZ ;  /* 0x00000004050472a4 */ /* 0x003fd8000f8e02ff */
.L_x_1:
[----:B------:R-:W-:Y:S02]  /*0120*/  IADD3 R0, P0, PT, R0, UR4, RZ ;  /* 0x0000000400007c10 */ /* 0x000fe4000ff1e0ff */
[----:B-----5:R-:W-:-:S03]  /*0130*/  IADD3 R4, P1, PT, R4, 0x1, RZ ;  /* 0x0000000104047810 */ /* 0x020fc60007f3e0ff */
[----:B------:R-:W-:Y:S01]  /*0140*/  IMAD.X R6, RZ, RZ, R6, P0 ;  /* 0x000000ffff067224 */ /* 0x000fe200000e0606 */
[----:B------:R-:W-:Y:S01]  /*0150*/  ISETP.GE.U32.AND P0, PT, R0, UR8, PT ;  /* 0x0000000800007c0c */ /* 0x000fe2000bf06070 */
[----:B------:R-:W-:-:S03]  /*0160*/  IMAD.X R5, RZ, RZ, R5, P1 ;  /* 0x000000ffff057224 */ /* 0x000fc600008e0605 */
[----:B------:R-:W-:-:S13]  /*0170*/  ISETP.GE.AND.EX P0, PT, R6, UR9, PT, P0 ;  /* 0x0000000906007c0c */ /* 0x000fda000bf06300 */
[----:B------:R-:W-:Y:S05]  /*0180*/  @!P0 BRA `(.L_x_1) ;  /* 0xfffffffc00e48947 */ /* 0x000fea000383ffff */
[----:B------:R-:W-:Y:S05]  /*0190*/  BSYNC.RECONVERGENT B0 ;  /* 0x0000000000007941 */ /* 0x000fea0003800200 */
.L_x_0:
[----:B------:R-:W-:Y:S01]  /*01a0*/  STG.E.64 desc[UR6][R2.64], R4 ;  /* 0x0000000402007986 */ /* 0x000fe2000c101b06 */
[----:B------:R-:W-:Y:S05]  /*01b0*/  EXIT ;  /* 0x000000000000794d */ /* 0x000fea0003800000 */
.L_x_2:
[----:B------:R-:W-:-:S00]  /*01c0*/  BRA `(.L_x_2) ;  /* 0xfffffffc00fc7947 */ /* 0x000fc0000383ffff */
[----:B------:R-:W-:-:S00]  /*01d0*/  NOP ;  /* 0x0000000000007918 */ /* 0x000fc00000000000 */
        /* <DEDUP_REMOVED lines=10> */
.L_x_3:


//--------------------- .nv.shared.reserved.0     --------------------------
	.section	.nv.shared.reserved.0,"aw",@nobits
	.weak		__nv_reservedSMEM_offset_0_alias
	.size		__nv_reservedSMEM_offset_0_alias, 0, 64
	.other		__nv_reservedSMEM_offset_0_alias,@"STO_CUDA_RESERVED_SHARED STV_DEFAULT"
__nv_reservedSMEM_offset_0_alias:
	.zero		0
	.zero		64


//--------------------- .nv.constant0._Z10collatzGPUPxxx --------------------------
	.section	.nv.constant0._Z10collatzGPUPxxx,"a",@progbits
	.sectionflags	@""
	.align	4
.nv.constant0._Z10collatzGPUPxxx:
	.zero		920


//--------------------- SYMBOLS --------------------------

	.type		.nv.reservedSmem.offset0,@object
	.size		.nv.reservedSmem.offset0,0x4
